//
// Generated by NVIDIA NVVM Compiler
//
// Compiler Build ID: CL-36424714
// Cuda compilation tools, release 13.0, V13.0.88
// Based on NVVM 20.0.0
//

.version 9.0
.target sm_100
.address_size 64

	// .globl	_Z6matmulPKiS0_Piiii
// _ZZ6matmulPKiS0_PiiiiE5arows has been demoted
// _ZZ6matmulPKiS0_PiiiiE5brows has been demoted

.visible .entry _Z6matmulPKiS0_Piiii(
	.param .u64 .ptr .align 1 _Z6matmulPKiS0_Piiii_param_0,
	.param .u64 .ptr .align 1 _Z6matmulPKiS0_Piiii_param_1,
	.param .u64 .ptr .align 1 _Z6matmulPKiS0_Piiii_param_2,
	.param .u32 _Z6matmulPKiS0_Piiii_param_3,
	.param .u32 _Z6matmulPKiS0_Piiii_param_4,
	.param .u32 _Z6matmulPKiS0_Piiii_param_5
)
{
	.reg .pred 	%p<15>;
	.reg .b32 	%r<160>;
	.reg .b64 	%rd<13>;
	// demoted variable
	.shared .align 4 .b8 _ZZ6matmulPKiS0_PiiiiE5arows[4096];
	// demoted variable
	.shared .align 4 .b8 _ZZ6matmulPKiS0_PiiiiE5brows[4096];
	ld.param.u64 	%rd3, [_Z6matmulPKiS0_Piiii_param_0];
	ld.param.u64 	%rd4, [_Z6matmulPKiS0_Piiii_param_1];
	ld.param.u64 	%rd5, [_Z6matmulPKiS0_Piiii_param_2];
	ld.param.u32 	%r55, [_Z6matmulPKiS0_Piiii_param_3];
	ld.param.u32 	%r53, [_Z6matmulPKiS0_Piiii_param_4];
	ld.param.u32 	%r54, [_Z6matmulPKiS0_Piiii_param_5];
	mov.u32 	%r56, %ctaid.x;
	mov.u32 	%r57, %ntid.x;
	mov.u32 	%r1, %tid.x;
	mad.lo.s32 	%r2, %r56, %r57, %r1;
	mov.u32 	%r58, %ctaid.y;
	mov.u32 	%r59, %ntid.y;
	mov.u32 	%r3, %tid.y;
	mad.lo.s32 	%r4, %r58, %r59, %r3;
	setp.ge.s32 	%p1, %r4, %r55;
	setp.ge.s32 	%p2, %r2, %r54;
	or.pred  	%p3, %p1, %p2;
	@%p3 bra 	$L__BB0_18;
	setp.lt.s32 	%p4, %r53, 1;
	mov.b32 	%r147, 0;
	@%p4 bra 	$L__BB0_17;
	mul.lo.s32 	%r5, %r53, %r4;
	shl.b32 	%r62, %r3, 7;
	mov.u32 	%r63, _ZZ6matmulPKiS0_PiiiiE5arows;
	add.s32 	%r6, %r63, %r62;
	shl.b32 	%r64, %r1, 2;
	mov.u32 	%r65, _ZZ6matmulPKiS0_PiiiiE5brows;
	add.s32 	%r7, %r65, %r64;
	cvta.to.global.u64 	%rd1, %rd3;
	cvta.to.global.u64 	%rd2, %rd4;
	mov.b32 	%r148, 0;
	mov.u32 	%r149, %r148;
	mov.u32 	%r147, %r148;
	bra.uni 	$L__BB0_12;
$L__BB0_3:
	setp.eq.s32 	%p8, %r31, 0;
	@%p8 bra 	$L__BB0_11;
	setp.lt.u32 	%p9, %r31, 4;
	@%p9 bra 	$L__BB0_6;
	sub.s32 	%r102, %r156, %r25;
	shl.b32 	%r103, %r102, 2;
	add.s32 	%r104, %r6, %r103;
	ld.shared.u32 	%r105, [%r104];
	shl.b32 	%r106, %r102, 7;
	add.s32 	%r107, %r7, %r106;
	ld.shared.u32 	%r108, [%r107];
	mad.lo.s32 	%r109, %r108, %r105, %r147;
	ld.shared.u32 	%r110, [%r104+4];
	ld.shared.u32 	%r111, [%r107+128];
	mad.lo.s32 	%r112, %r111, %r110, %r109;
	ld.shared.u32 	%r113, [%r104+8];
	ld.shared.u32 	%r114, [%r107+256];
	mad.lo.s32 	%r115, %r114, %r113, %r112;
	ld.shared.u32 	%r116, [%r104+12];
	ld.shared.u32 	%r117, [%r107+384];
	mad.lo.s32 	%r147, %r117, %r116, %r115;
	add.s32 	%r156, %r156, 4;
$L__BB0_6:
	setp.eq.s32 	%p10, %r30, 0;
	@%p10 bra 	$L__BB0_11;
	setp.eq.s32 	%p11, %r30, 1;
	@%p11 bra 	$L__BB0_9;
	sub.s32 	%r119, %r156, %r25;
	shl.b32 	%r120, %r119, 2;
	add.s32 	%r121, %r6, %r120;
	ld.shared.u32 	%r122, [%r121];
	shl.b32 	%r123, %r119, 7;
	add.s32 	%r124, %r7, %r123;
	ld.shared.u32 	%r125, [%r124];
	mad.lo.s32 	%r126, %r125, %r122, %r147;
	ld.shared.u32 	%r127, [%r121+4];
	ld.shared.u32 	%r128, [%r124+128];
	mad.lo.s32 	%r147, %r128, %r127, %r126;
	add.s32 	%r156, %r156, 2;
$L__BB0_9:
	and.b32  	%r129, %r29, 1;
	setp.eq.b32 	%p12, %r129, 1;
	not.pred 	%p13, %p12;
	@%p13 bra 	$L__BB0_11;
	sub.s32 	%r130, %r156, %r25;
	shl.b32 	%r131, %r130, 2;
	add.s32 	%r132, %r6, %r131;
	ld.shared.u32 	%r133, [%r132];
	shl.b32 	%r134, %r130, 7;
	add.s32 	%r135, %r7, %r134;
	ld.shared.u32 	%r136, [%r135];
	mad.lo.s32 	%r147, %r136, %r133, %r147;
$L__BB0_11:
	setp.ge.s32 	%p14, %r149, %r53;
	add.s32 	%r148, %r148, 1;
	@%p14 bra 	$L__BB0_17;
$L__BB0_12:
	mov.u32 	%r25, %r149;
	add.s32 	%r149, %r25, 32;
	min.s32 	%r28, %r53, %r149;
	add.s32 	%r66, %r25, 1;
	max.s32 	%r29, %r28, %r66;
	and.b32  	%r30, %r29, 3;
	and.b32  	%r31, %r29, 7;
	shl.b32 	%r67, %r148, 5;
	sub.s32 	%r32, %r29, %r67;
	mad.lo.s32 	%r154, %r54, %r25, %r2;
	add.s32 	%r151, %r5, %r25;
	mov.u32 	%r152, %r6;
	mov.u32 	%r153, %r7;
	mov.u32 	%r155, %r25;
$L__BB0_13:
	mul.wide.u32 	%rd6, %r151, 4;
	add.s64 	%rd7, %rd1, %rd6;
	ld.global.u32 	%r68, [%rd7];
	st.shared.u32 	[%r152], %r68;
	mul.wide.s32 	%rd8, %r154, 4;
	add.s64 	%rd9, %rd2, %rd8;
	ld.global.u32 	%r69, [%rd9];
	st.shared.u32 	[%r153], %r69;
	add.s32 	%r155, %r155, 1;
	add.s32 	%r154, %r154, %r54;
	add.s32 	%r153, %r153, 128;
	add.s32 	%r152, %r152, 4;
	add.s32 	%r151, %r151, 1;
	setp.lt.s32 	%p5, %r155, %r28;
	@%p5 bra 	$L__BB0_13;
	bar.sync 	0;
	add.s32 	%r71, %r32, -1;
	setp.lt.u32 	%p6, %r71, 7;
	mov.u32 	%r156, %r25;
	@%p6 bra 	$L__BB0_3;
	sub.s32 	%r45, %r32, %r31;
	mov.b32 	%r158, 0;
	mov.u32 	%r156, %r25;
$L__BB0_16:
	.pragma "nounroll";
	sub.s32 	%r73, %r156, %r25;
	shl.b32 	%r74, %r73, 2;
	add.s32 	%r75, %r6, %r74;
	ld.shared.u32 	%r76, [%r75];
	shl.b32 	%r77, %r73, 7;
	add.s32 	%r78, %r7, %r77;
	ld.shared.u32 	%r79, [%r78];
	mad.lo.s32 	%r80, %r79, %r76, %r147;
	ld.shared.u32 	%r81, [%r75+4];
	ld.shared.u32 	%r82, [%r78+128];
	mad.lo.s32 	%r83, %r82, %r81, %r80;
	ld.shared.u32 	%r84, [%r75+8];
	ld.shared.u32 	%r85, [%r78+256];
	mad.lo.s32 	%r86, %r85, %r84, %r83;
	ld.shared.u32 	%r87, [%r75+12];
	ld.shared.u32 	%r88, [%r78+384];
	mad.lo.s32 	%r89, %r88, %r87, %r86;
	ld.shared.u32 	%r90, [%r75+16];
	ld.shared.u32 	%r91, [%r78+512];
	mad.lo.s32 	%r92, %r91, %r90, %r89;
	ld.shared.u32 	%r93, [%r75+20];
	ld.shared.u32 	%r94, [%r78+640];
	mad.lo.s32 	%r95, %r94, %r93, %r92;
	ld.shared.u32 	%r96, [%r75+24];
	ld.shared.u32 	%r97, [%r78+768];
	mad.lo.s32 	%r98, %r97, %r96, %r95;
	ld.shared.u32 	%r99, [%r75+28];
	ld.shared.u32 	%r100, [%r78+896];
	mad.lo.s32 	%r147, %r100, %r99, %r98;
	add.s32 	%r156, %r156, 8;
	add.s32 	%r158, %r158, 8;
	setp.eq.s32 	%p7, %r158, %r45;
	@%p7 bra 	$L__BB0_3;
	bra.uni 	$L__BB0_16;
$L__BB0_17:
	mad.lo.s32 	%r137, %r54, %r4, %r2;
	cvta.to.global.u64 	%rd10, %rd5;
	mul.wide.s32 	%rd11, %r137, 4;
	add.s64 	%rd12, %rd10, %rd11;
	st.global.u32 	[%rd12], %r147;
$L__BB0_18:
	ret;

}


// ===== COMPILED SASS (sm_100) =====

	.target	sm_100

	.elftype	@"ET_EXEC"


//--------------------- .note.nv.tkinfo           --------------------------
	.section	.note.nv.tkinfo,"",@"SHT_NOTE"
	.sectionflags	@"SHF_NOTE_NV_TKINFO"
	.tkinfo
        /*0018*/ 	.word	0x00000002
        /*0030*/ 	.string	""
        /*0030*/ 	.string	"ptxas"
        /*0030*/ 	.string	"Cuda compilation tools, release 13.0, V13.0.88"
        /*0030*/ 	.string	"Build cuda_13.0.r13.0/compiler.36424714_0"
        /*0030*/ 	.string	"-arch sm_100 -m 64 "



//--------------------- .note.nv.cuinfo           --------------------------
	.section	.note.nv.cuinfo,"",@"SHT_NOTE"
	.sectionflags	@"SHF_NOTE_NV_CUINFO"
        /*0018*/ 	.short	0x0002
        /*001a*/ 	.short	0x0064
        /*001c*/ 	.short	0x0082
	.zero		2


//--------------------- .nv.info                  --------------------------
	.section	.nv.info,"",@"SHT_CUDA_INFO"
	.align	4


	//----- nvinfo : EIATTR_REGCOUNT
	.align		4
        /*0000*/ 	.byte	0x04, 0x2f
        /*0002*/ 	.short	(.L_1 - .L_0)
	.align		4
.L_0:
        /*0004*/ 	.word	index@(_Z6matmulPKiS0_Piiii)
        /*0008*/ 	.word	0x00000020


	//----- nvinfo : EIATTR_FRAME_SIZE
	.align		4
.L_1:
        /*000c*/ 	.byte	0x04, 0x11
        /*000e*/ 	.short	(.L_3 - .L_2)
	.align		4
.L_2:
        /*0010*/ 	.word	index@(_Z6matmulPKiS0_Piiii)
        /*0014*/ 	.word	0x00000000


	//----- nvinfo : EIATTR_MIN_STACK_SIZE
	.align		4
.L_3:
        /*0018*/ 	.byte	0x04, 0x12
        /*001a*/ 	.short	(.L_5 - .L_4)
	.align		4
.L_4:
        /*001c*/ 	.word	index@(_Z6matmulPKiS0_Piiii)
        /*0020*/ 	.word	0x00000000
.L_5:


//--------------------- .nv.compat                --------------------------
	.section	.nv.compat,"",@"SHT_CUDA_COMPAT_INFO"
	.align	4
        /*0000*/ 	.byte	0x02, 0x09, 0x00, 0x00, 0x02, 0x02, 0x01, 0x00, 0x02, 0x05, 0x05, 0x00, 0x03, 0x07, 0x01, 0x01
        /*0010*/ 	.byte	0x02, 0x03, 0x00, 0x00, 0x02, 0x06, 0x01, 0x00, 0x04, 0x0b, 0x08, 0x00, 0x09, 0x00, 0x00, 0x00
        /*0020*/ 	.byte	0x00, 0x00, 0x00, 0x00


//--------------------- .nv.info._Z6matmulPKiS0_Piiii --------------------------
	.section	.nv.info._Z6matmulPKiS0_Piiii,"",@"SHT_CUDA_INFO"
	.sectionflags	@""
	.align	4


	//----- nvinfo : EIATTR_CUDA_API_VERSION
	.align		4
        /*0000*/ 	.byte	0x04, 0x37
        /*0002*/ 	.short	(.L_7 - .L_6)
.L_6:
        /*0004*/ 	.word	0x00000082


	//----- nvinfo : EIATTR_KPARAM_INFO
	.align		4
.L_7:
        /*0008*/ 	.byte	0x04, 0x17
        /*000a*/ 	.short	(.L_9 - .L_8)
.L_8:
        /*000c*/ 	.word	0x00000000
        /*0010*/ 	.short	0x0005
        /*0012*/ 	.short	0x0020
        /*0014*/ 	.byte	0x00, 0xf0, 0x11, 0x00


	//----- nvinfo : EIATTR_KPARAM_INFO
	.align		4
.L_9:
        /*0018*/ 	.byte	0x04, 0x17
        /*001a*/ 	.short	(.L_11 - .L_10)
.L_10:
        /*001c*/ 	.word	0x00000000
        /*0020*/ 	.short	0x0004
        /*0022*/ 	.short	0x001c
        /*0024*/ 	.byte	0x00, 0xf0, 0x11, 0x00


	//----- nvinfo : EIATTR_KPARAM_INFO
	.align		4
.L_11:
        /*0028*/ 	.byte	0x04, 0x17
        /*002a*/ 	.short	(.L_13 - .L_12)
.L_12:
        /*002c*/ 	.word	0x00000000
        /*0030*/ 	.short	0x0003
        /*0032*/ 	.short	0x0018
        /*0034*/ 	.byte	0x00, 0xf0, 0x11, 0x00


	//----- nvinfo : EIATTR_KPARAM_INFO
	.align		4
.L_13:
        /*0038*/ 	.byte	0x04, 0x17
        /*003a*/ 	.short	(.L_15 - .L_14)
.L_14:
        /*003c*/ 	.word	0x00000000
        /*0040*/ 	.short	0x0002
        /*0042*/ 	.short	0x0010
        /*0044*/ 	.byte	0x00, 0xf5, 0x21, 0x00


	//----- nvinfo : EIATTR_KPARAM_INFO
	.align		4
.L_15:
        /*0048*/ 	.byte	0x04, 0x17
        /*004a*/ 	.short	(.L_17 - .L_16)
.L_16:
        /*004c*/ 	.word	0x00000000
        /*0050*/ 	.short	0x0001
        /*0052*/ 	.short	0x0008
        /*0054*/ 	.byte	0x00, 0xf5, 0x21, 0x00


	//----- nvinfo : EIATTR_KPARAM_INFO
	.align		4
.L_17:
        /*0058*/ 	.byte	0x04, 0x17
        /*005a*/ 	.short	(.L_19 - .L_18)
.L_18:
        /*005c*/ 	.word	0x00000000
        /*0060*/ 	.short	0x0000
        /*0062*/ 	.short	0x0000
        /*0064*/ 	.byte	0x00, 0xf5, 0x21, 0x00


	//----- nvinfo : EIATTR_SPARSE_MMA_MASK
	.align		4
.L_19:
        /*0068*/ 	.byte	0x03, 0x50
        /*006a*/ 	.short	0x0000


	//----- nvinfo : EIATTR_MAXREG_COUNT
	.align		4
        /*006c*/ 	.byte	0x03, 0x1b
        /*006e*/ 	.short	0x00ff


	//----- nvinfo : EIATTR_NUM_BARRIERS
	.align		4
        /*0070*/ 	.byte	0x02, 0x4c
        /*0072*/ 	.byte	0x01
	.zero		1


	//----- nvinfo : EIATTR_MERCURY_ISA_VERSION
	.align		4
        /*0074*/ 	.byte	0x03, 0x5f
        /*0076*/ 	.short	0x0101


	//----- nvinfo : EIATTR_VRC_CTA_INIT_COUNT
	.align		4
        /*0078*/ 	.byte	0x02, 0x4a
	.zero		1
	.zero		1


	//----- nvinfo : EIATTR_EXIT_INSTR_OFFSETS
	.align		4
        /*007c*/ 	.byte	0x04, 0x1c
        /*007e*/ 	.short	(.L_21 - .L_20)


	//   ....[0]....
.L_20:
        /*0080*/ 	.word	0x000000d0


	//   ....[1]....
        /*0084*/ 	.word	0x00000d20


	//----- nvinfo : EIATTR_CBANK_PARAM_SIZE
	.align		4
.L_21:
        /*0088*/ 	.byte	0x03, 0x19
        /*008a*/ 	.short	0x0024


	//----- nvinfo : EIATTR_PARAM_CBANK
	.align		4
        /*008c*/ 	.byte	0x04, 0x0a
        /*008e*/ 	.short	(.L_23 - .L_22)
	.align		4
.L_22:
        /*0090*/ 	.word	index@(.nv.constant0._Z6matmulPKiS0_Piiii)
        /*0094*/ 	.short	0x0380
        /*0096*/ 	.short	0x0024


	//----- nvinfo : EIATTR_SW_WAR
	.align		4
.L_23:
        /*0098*/ 	.byte	0x04, 0x36
        /*009a*/ 	.short	(.L_25 - .L_24)
.L_24:
        /*009c*/ 	.word	0x00000008
.L_25:


//--------------------- .nv.callgraph             --------------------------
	.section	.nv.callgraph,"",@"SHT_CUDA_CALLGRAPH"
	.align	4
	.sectionentsize	8
	.align		4
        /*0000*/ 	.word	0x00000000
	.align		4
        /*0004*/ 	.word	0xffffffff
	.align		4
        /*0008*/ 	.word	0x00000000
	.align		4
        /*000c*/ 	.word	0xfffffffe
	.align		4
        /*0010*/ 	.word	0x00000000
	.align		4
        /*0014*/ 	.word	0xfffffffd
	.align		4
        /*0018*/ 	.word	0x00000000
	.align		4
        /*001c*/ 	.word	0xfffffffc


//--------------------- .text._Z6matmulPKiS0_Piiii --------------------------
	.section	.text._Z6matmulPKiS0_Piiii,"ax",@progbits
	.align	128
        .global         _Z6matmulPKiS0_Piiii
        .type           _Z6matmulPKiS0_Piiii,@function
        .size           _Z6matmulPKiS0_Piiii,(.L_x_11 - _Z6matmulPKiS0_Piiii)
        .other          _Z6matmulPKiS0_Piiii,@"STO_CUDA_ENTRY STV_DEFAULT"
_Z6matmulPKiS0_Piiii:
.text._Z6matmulPKiS0_Piiii:
[----:B------:R-:W-:Y:S01]  /*0000*/  LDC R1, c[0x0][0x37c] ;  /* 0x0000df00ff017b82 */ /* 0x000fe20000000800 */
[----:B------:R-:W0:Y:S07]  /*0010*/  S2R R7, SR_TID.X ;  /* 0x0000000000077919 */ /* 0x000e2e0000002100 */
[----:B------:R-:W0:Y:S01]  /*0020*/  S2UR UR4, SR_CTAID.X ;  /* 0x00000000000479c3 */ /* 0x000e220000002500 */
[----:B------:R-:W1:Y:S01]  /*0030*/  LDCU UR6, c[0x0][0x3a0] ;  /* 0x00007400ff0677ac */ /* 0x000e620008000800 */
[----:B------:R-:W2:Y:S01]  /*0040*/  S2R R6, SR_TID.Y ;  /* 0x0000000000067919 */ /* 0x000ea20000002200 */
[----:B------:R-:W3:Y:S05]  /*0050*/  LDCU UR7, c[0x0][0x398] ;  /* 0x00007300ff0777ac */ /* 0x000eea0008000800 */
[----:B------:R-:W0:Y:S08]  /*0060*/  LDC R0, c[0x0][0x360] ;  /* 0x0000d800ff007b82 */ /* 0x000e300000000800 */
[----:B------:R-:W2:Y:S08]  /*0070*/  S2UR UR5, SR_CTAID.Y ;  /* 0x00000000000579c3 */ /* 0x000eb00000002600 */
[----:B------:R-:W2:Y:S01]  /*0080*/  LDC R3, c[0x0][0x364] ;  /* 0x0000d900ff037b82 */ /* 0x000ea20000000800 */
[----:B0-----:R-:W-:-:S05]  /*0090*/  IMAD R0, R0, UR4, R7 ;  /* 0x0000000400007c24 */ /* 0x001fca000f8e0207 */
[----:B-1----:R-:W-:Y:S01]  /*00a0*/  ISETP.GE.AND P0, PT, R0, UR6, PT ;  /* 0x0000000600007c0c */ /* 0x002fe2000bf06270 */
[----:B--2---:R-:W-:-:S05]  /*00b0*/  IMAD R3, R3, UR5, R6 ;  /* 0x0000000503037c24 */ /* 0x004fca000f8e0206 */
[----:B---3--:R-:W-:-:S13]  /*00c0*/  ISETP.GE.OR P0, PT, R3, UR7, P0 ;  /* 0x0000000703007c0c */ /* 0x008fda0008706670 */
[----:B------:R-:W-:Y:S05]  /*00d0*/  @P0 EXIT ;  /* 0x000000000000094d */ /* 0x000fea0003800000 */
[----:B------:R-:W0:Y:S01]  /*00e0*/  LDCU UR4, c[0x0][0x39c] ;  /* 0x00007380ff0477ac */ /* 0x000e220008000800 */
[----:B------:R-:W-:Y:S01]  /*00f0*/  HFMA2 R2, -RZ, RZ, 0, 0 ;  /* 0x00000000ff027431 */ /* 0x000fe200000001ff */
[----:B------:R-:W1:Y:S01]  /*0100*/  LDCU.64 UR8, c[0x0][0x358] ;  /* 0x00006b00ff0877ac */ /* 0x000e620008000a00 */
[----:B0-----:R-:W-:-:S09]  /*0110*/  UISETP.GE.AND UP0, UPT, UR4, 0x1, UPT ;  /* 0x000000010400788c */ /* 0x001fd2000bf06270 */
[----:B-1----:R-:W-:Y:S05]  /*0120*/  BRA.U !UP0, `(.L_x_0) ;  /* 0x0000000908ec7547 */ /* 0x002fea000b800000 */
[----:B------:R-:W0:Y:S01]  /*0130*/  S2UR UR6, SR_CgaCtaId ;  /* 0x00000000000679c3 */ /* 0x000e220000008800 */
[----:B------:R-:W-:Y:S01]  /*0140*/  UMOV UR4, 0x400 ;  /* 0x0000040000047882 */ /* 0x000fe20000000000 */
[----:B------:R-:W-:Y:S01]  /*0150*/  CS2R R4, SRZ ;  /* 0x0000000000047805 */ /* 0x000fe2000001ff00 */
[----:B------:R-:W-:Y:S01]  /*0160*/  UIADD3 UR5, UPT, UPT, UR4, 0x1000, URZ ;  /* 0x0000100004057890 */ /* 0x000fe2000fffe0ff */
[----:B------:R-:W-:Y:S01]  /*0170*/  IMAD.MOV.U32 R2, RZ, RZ, RZ ;  /* 0x000000ffff027224 */ /* 0x000fe200078e00ff */
[----:B0-----:R-:W-:Y:S02]  /*0180*/  ULEA UR4, UR6, UR4, 0x18 ;  /* 0x0000000406047291 */ /* 0x001fe4000f8ec0ff */
[----:B------:R-:W-:-:S04]  /*0190*/  ULEA UR5, UR6, UR5, 0x18 ;  /* 0x0000000506057291 */ /* 0x000fc8000f8ec0ff */
[----:B------:R-:W-:Y:S02]  /*01a0*/  LEA R6, R6, UR4, 0x7 ;  /* 0x0000000406067c11 */ /* 0x000fe4000f8e38ff */
[----:B------:R-:W-:-:S07]  /*01b0*/  LEA R7, R7, UR5, 0x2 ;  /* 0x0000000507077c11 */ /* 0x000fce000f8e10ff */
.L_x_9:
[----:B------:R-:W0:Y:S01]  /*01c0*/  LDCU UR4, c[0x0][0x39c] ;  /* 0x00007380ff0477ac */ /* 0x000e220008000800 */
[----:B------:R-:W-:Y:S01]  /*01d0*/  IADD3 R8, PT, PT, R5, 0x20, RZ ;  /* 0x0000002005087810 */ /* 0x000fe20007ffe0ff */
[----:B------:R-:W-:Y:S01]  /*01e0*/  IMAD.MOV.U32 R9, RZ, RZ, R5 ;  /* 0x000000ffff097224 */ /* 0x000fe200078e0005 */
[----:B------:R-:W-:Y:S01]  /*01f0*/  PLOP3.LUT P0, PT, PT, PT, PT, 0x80, 0x8 ;  /* 0x000000000008781c */ /* 0x000fe20003f0f070 */
[----:B------:R-:W1:Y:S01]  /*0200*/  LDCU UR6, c[0x0][0x3a0] ;  /* 0x00007400ff0677ac */ /* 0x000e620008000800 */
[----:B------:R-:W-:Y:S02]  /*0210*/  IMAD.MOV.U32 R21, RZ, RZ, R6 ;  /* 0x000000ffff157224 */ /* 0x000fe400078e0006 */
[----:B------:R-:W-:Y:S01]  /*0220*/  IMAD.MOV.U32 R27, RZ, RZ, R9 ;  /* 0x000000ffff1b7224 */ /* 0x000fe200078e0009 */
[----:B0-----:R-:W-:Y:S01]  /*0230*/  VIMNMX R10, PT, PT, R8, UR4, PT ;  /* 0x00000004080a7c48 */ /* 0x001fe2000bfe0100 */
[----:B------:R-:W-:-:S03]  /*0240*/  IMAD R25, R3, UR4, R5 ;  /* 0x0000000403197c24 */ /* 0x000fc6000f8e0205 */
[----:B------:R-:W-:Y:S01]  /*0250*/  IADD3 R11, PT, PT, R10, -R9, RZ ;  /* 0x800000090a0b7210 */ /* 0x000fe20007ffe0ff */
[----:B-1----:R-:W-:-:S03]  /*0260*/  IMAD R29, R5, UR6, R0 ;  /* 0x00000006051d7c24 */ /* 0x002fc6000f8e0200 */
[----:B------:R-:W-:Y:S02]  /*0270*/  ISETP.GT.AND P1, PT, R11, 0x3, PT ;  /* 0x000000030b00780c */ /* 0x000fe40003f24270 */
[----:B------:R-:W-:-:S11]  /*0280*/  MOV R11, R7 ;  /* 0x00000007000b7202 */ /* 0x000fd60000000f00 */
[----:B------:R-:W-:Y:S05]  /*0290*/  @!P1 BRA `(.L_x_1) ;  /* 0x0000000000a49947 */ /* 0x000fea0003800000 */
[----:B------:R-:W-:Y:S02]  /*02a0*/  PLOP3.LUT P0, PT, PT, PT, PT, 0x8, 0x80 ;  /* 0x000000000080781c */ /* 0x000fe40003f0e170 */
[----:B------:R-:W-:-:S11]  /*02b0*/  IADD3 R20, PT, PT, R10, -0x3, RZ ;  /* 0xfffffffd0a147810 */ /* 0x000fd60007ffe0ff */
.L_x_2:
[----:B------:R-:W0:Y:S01]  /*02c0*/  LDC.64 R18, c[0x0][0x380] ;  /* 0x0000e000ff127b82 */ /* 0x000e220000000a00 */
[C---:B------:R-:W-:Y:S01]  /*02d0*/  IADD3 R13, PT, PT, R25.reuse, 0x2, RZ ;  /* 0x00000002190d7810 */ /* 0x040fe20007ffe0ff */
[----:B------:R-:W-:-:S06]  /*02e0*/  VIADD R17, R25, 0x1 ;  /* 0x0000000119117836 */ /* 0x000fcc0000000000 */
[----:B------:R-:W1:Y:S01]  /*02f0*/  LDC.64 R14, c[0x0][0x388] ;  /* 0x0000e200ff0e7b82 */ /* 0x000e620000000a00 */
[----:B------:R-:W-:Y:S02]  /*0300*/  VIADD R26, R25, 0x3 ;  /* 0x00000003191a7836 */ /* 0x000fe40000000000 */
[----:B0-----:R-:W-:-:S04]  /*0310*/  IMAD.WIDE.U32 R12, R13, 0x4, R18 ;  /* 0x000000040d0c7825 */ /* 0x001fc800078e0012 */
[--C-:B------:R-:W-:Y:S02]  /*0320*/  IMAD.WIDE.U32 R22, R25, 0x4, R18.reuse ;  /* 0x0000000419167825 */ /* 0x100fe400078e0012 */
[----:B------:R-:W2:Y:S02]  /*0330*/  LDG.E R12, desc[UR8][R12.64] ;  /* 0x000000080c0c7981 */ /* 0x000ea4000c1e1900 */
[--C-:B------:R-:W-:Y:S02]  /*0340*/  IMAD.WIDE.U32 R16, R17, 0x4, R18.reuse ;  /* 0x0000000411107825 */ /* 0x100fe400078e0012 */
[----:B------:R0:W3:Y:S02]  /*0350*/  LDG.E R24, desc[UR8][R22.64] ;  /* 0x0000000816187981 */ /* 0x0000e4000c1e1900 */
[----:B------:R-:W-:Y:S01]  /*0360*/  IMAD.WIDE.U32 R18, R26, 0x4, R18 ;  /* 0x000000041a127825 */ /* 0x000fe200078e0012 */
[C---:B------:R-:W-:Y:S01]  /*0370*/  IADD3 R26, PT, PT, R29.reuse, UR6, RZ ;  /* 0x000000061d1a7c10 */ /* 0x040fe2000fffe0ff */
[----:B------:R-:W4:Y:S04]  /*0380*/  LDG.E R16, desc[UR8][R16.64] ;  /* 0x0000000810107981 */ /* 0x000f28000c1e1900 */
[----:B------:R5:W2:Y:S01]  /*0390*/  LDG.E R13, desc[UR8][R18.64] ;  /* 0x00000008120d7981 */ /* 0x000aa2000c1e1900 */
[----:B-1----:R-:W-:-:S04]  /*03a0*/  IMAD.WIDE R28, R29, 0x4, R14 ;  /* 0x000000041d1c7825 */ /* 0x002fc800078e020e */
[C-C-:B0-----:R-:W-:Y:S02]  /*03b0*/  IMAD.WIDE R22, R26.reuse, 0x4, R14.reuse ;  /* 0x000000041a167825 */ /* 0x141fe400078e020e */
[----:B------:R0:W4:Y:S02]  /*03c0*/  LDG.E R28, desc[UR8][R28.64] ;  /* 0x000000081c1c7981 */ /* 0x000124000c1e1900 */
[----:B-----5:R-:W-:Y:S02]  /*03d0*/  VIADD R19, R26, UR6 ;  /* 0x000000061a137c36 */ /* 0x020fe40008000000 */
[----:B------:R-:W5:Y:S03]  /*03e0*/  LDG.E R22, desc[UR8][R22.64] ;  /* 0x0000000816167981 */ /* 0x000f66000c1e1900 */
[C---:B------:R-:W-:Y:S01]  /*03f0*/  IADD3 R26, PT, PT, R19.reuse, UR6, RZ ;  /* 0x00000006131a7c10 */ /* 0x040fe2000fffe0ff */
[----:B------:R-:W-:-:S04]  /*0400*/  IMAD.WIDE R18, R19, 0x4, R14 ;  /* 0x0000000413127825 */ /* 0x000fc800078e020e */
[----:B------:R-:W-:Y:S01]  /*0410*/  IMAD.WIDE R14, R26, 0x4, R14 ;  /* 0x000000041a0e7825 */ /* 0x000fe200078e020e */
[----:B------:R-:W2:Y:S05]  /*0420*/  LDG.E R17, desc[UR8][R18.64] ;  /* 0x0000000812117981 */ /* 0x000eaa000c1e1900 */
[----:B------:R-:W2:Y:S01]  /*0430*/  LDG.E R14, desc[UR8][R14.64] ;  /* 0x000000080e0e7981 */ /* 0x000ea2000c1e1900 */
[----:B------:R-:W-:-:S05]  /*0440*/  VIADD R27, R27, 0x4 ;  /* 0x000000041b1b7836 */ /* 0x000fca0000000000 */
[----:B------:R-:W-:Y:S01]  /*0450*/  ISETP.GE.AND P1, PT, R27, R20, PT ;  /* 0x000000141b00720c */ /* 0x000fe20003f26270 */
[----:B0-----:R-:W-:Y:S01]  /*0460*/  VIADD R29, R26, UR6 ;  /* 0x000000061a1d7c36 */ /* 0x001fe20008000000 */
[----:B------:R-:W-:Y:S01]  /*0470*/  IADD3 R25, PT, PT, R25, 0x4, RZ ;  /* 0x0000000419197810 */ /* 0x000fe20007ffe0ff */
[----:B---3--:R-:W-:Y:S04]  /*0480*/  STS [R21], R24 ;  /* 0x0000001815007388 */ /* 0x008fe80000000800 */
[----:B----4-:R-:W-:Y:S04]  /*0490*/  STS [R11], R28 ;  /* 0x0000001c0b007388 */ /* 0x010fe80000000800 */
[----:B------:R-:W-:Y:S04]  /*04a0*/  STS [R21+0x4], R16 ;  /* 0x0000041015007388 */ /* 0x000fe80000000800 */
[----:B-----5:R-:W-:Y:S04]  /*04b0*/  STS [R11+0x80], R22 ;  /* 0x000080160b007388 */ /* 0x020fe80000000800 */
[----:B--2---:R-:W-:Y:S04]  /*04c0*/  STS [R21+0x8], R12 ;  /* 0x0000080c15007388 */ /* 0x004fe80000000800 */
[----:B------:R-:W-:Y:S04]  /*04d0*/  STS [R11+0x100], R17 ;  /* 0x000100110b007388 */ /* 0x000fe80000000800 */
[----:B------:R0:W-:Y:S04]  /*04e0*/  STS [R21+0xc], R13 ;  /* 0x00000c0d15007388 */ /* 0x0001e80000000800 */
[----:B------:R1:W-:Y:S01]  /*04f0*/  STS [R11+0x180], R14 ;  /* 0x0001800e0b007388 */ /* 0x0003e20000000800 */
[----:B0-----:R-:W-:Y:S01]  /*0500*/  IADD3 R21, PT, PT, R21, 0x10, RZ ;  /* 0x0000001015157810 */ /* 0x001fe20007ffe0ff */
[----:B-1----:R-:W-:Y:S01]  /*0510*/  VIADD R11, R11, 0x200 ;  /* 0x000002000b0b7836 */ /* 0x002fe20000000000 */
[----:B------:R-:W-:Y:S06]  /*0520*/  @!P1 BRA `(.L_x_2) ;  /* 0xfffffffc00649947 */ /* 0x000fec000383ffff */
.L_x_1:
[----:B------:R-:W-:-:S04]  /*0530*/  IADD3 R12, PT, PT, R10, -R27, RZ ;  /* 0x8000001b0a0c7210 */ /* 0x000fc80007ffe0ff */
[----:B------:R-:W-:-:S13]  /*0540*/  ISETP.GT.AND P1, PT, R12, 0x1, PT ;  /* 0x000000010c00780c */ /* 0x000fda0003f24270 */
[----:B------:R-:W-:Y:S05]  /*0550*/  @!P1 BRA `(.L_x_3) ;  /* 0x0000000000589947 */ /* 0x000fea0003800000 */
[----:B------:R-:W0:Y:S01]  /*0560*/  LDC.64 R14, c[0x0][0x380] ;  /* 0x0000e000ff0e7b82 */ /* 0x000e220000000a00 */
[----:B------:R-:W-:Y:S01]  /*0570*/  IADD3 R20, PT, PT, R25, 0x1, RZ ;  /* 0x0000000119147810 */ /* 0x000fe20007ffe0ff */
[----:B------:R-:W-:-:S06]  /*0580*/  VIADD R23, R29, UR6 ;  /* 0x000000061d177c36 */ /* 0x000fcc0008000000 */
[----:B------:R-:W1:Y:S01]  /*0590*/  LDC.64 R12, c[0x0][0x388] ;  /* 0x0000e200ff0c7b82 */ /* 0x000e620000000a00 */
[----:B0-----:R-:W-:-:S04]  /*05a0*/  IMAD.WIDE.U32 R16, R25, 0x4, R14 ;  /* 0x0000000419107825 */ /* 0x001fc800078e000e */
[----:B------:R-:W-:Y:S02]  /*05b0*/  IMAD.WIDE.U32 R14, R20, 0x4, R14 ;  /* 0x00000004140e7825 */ /* 0x000fe400078e000e */
[----:B------:R-:W2:Y:S02]  /*05c0*/  LDG.E R16, desc[UR8][R16.64] ;  /* 0x0000000810107981 */ /* 0x000ea4000c1e1900 */
[--C-:B-1----:R-:W-:Y:S02]  /*05d0*/  IMAD.WIDE R18, R29, 0x4, R12.reuse ;  /* 0x000000041d127825 */ /* 0x102fe400078e020c */
[----:B------:R-:W3:Y:S02]  /*05e0*/  LDG.E R14, desc[UR8][R14.64] ;  /* 0x000000080e0e7981 */ /* 0x000ee4000c1e1900 */
[C---:B------:R-:W-:Y:S02]  /*05f0*/  IMAD.WIDE R12, R23.reuse, 0x4, R12 ;  /* 0x00000004170c7825 */ /* 0x040fe400078e020c */
[----:B------:R-:W4:Y:S04]  /*0600*/  LDG.E R18, desc[UR8][R18.64] ;  /* 0x0000000812127981 */ /* 0x000f28000c1e1900 */
[----:B------:R-:W5:Y:S01]  /*0610*/  LDG.E R12, desc[UR8][R12.64] ;  /* 0x000000080c0c7981 */ /* 0x000f62000c1e1900 */
[----:B------:R-:W-:Y:S01]  /*0620*/  PLOP3.LUT P0, PT, PT, PT, PT, 0x8, 0x80 ;  /* 0x000000000080781c */ /* 0x000fe20003f0e170 */
[----:B------:R-:W-:Y:S01]  /*0630*/  VIADD R29, R23, UR6 ;  /* 0x00000006171d7c36 */ /* 0x000fe20008000000 */
[----:B------:R-:W-:-:S02]  /*0640*/  IADD3 R27, PT, PT, R27, 0x2, RZ ;  /* 0x000000021b1b7810 */ /* 0x000fc40007ffe0ff */
[----:B------:R-:W-:Y:S01]  /*0650*/  IADD3 R25, PT, PT, R25, 0x2, RZ ;  /* 0x0000000219197810 */ /* 0x000fe20007ffe0ff */
[----:B--2---:R-:W-:Y:S04]  /*0660*/  STS [R21], R16 ;  /* 0x0000001015007388 */ /* 0x004fe80000000800 */
[----:B----4-:R-:W-:Y:S04]  /*0670*/  STS [R11], R18 ;  /* 0x000000120b007388 */ /* 0x010fe80000000800 */
[----:B---3--:R0:W-:Y:S04]  /*0680*/  STS [R21+0x4], R14 ;  /* 0x0000040e15007388 */ /* 0x0081e80000000800 */
[----:B-----5:R1:W-:Y:S01]  /*0690*/  STS [R11+0x80], R12 ;  /* 0x0000800c0b007388 */ /* 0x0203e20000000800 */
[----:B0-----:R-:W-:-:S02]  /*06a0*/  IADD3 R21, PT, PT, R21, 0x8, RZ ;  /* 0x0000000815157810 */ /* 0x001fc40007ffe0ff */
[----:B-1----:R-:W-:-:S07]  /*06b0*/  IADD3 R11, PT, PT, R11, 0x100, RZ ;  /* 0x000001000b0b7810 */ /* 0x002fce0007ffe0ff */
.L_x_3:
[----:B------:R-:W0:Y:S01]  /*06c0*/  LDC.64 R14, c[0x0][0x380] ;  /* 0x0000e000ff0e7b82 */ /* 0x000e220000000a00 */
[----:B------:R-:W-:Y:S02]  /*06d0*/  ISETP.LT.OR P0, PT, R27, R10, P0 ;  /* 0x0000000a1b00720c */ /* 0x000fe40000701670 */
[----:B------:R-:W-:-:S05]  /*06e0*/  VIADDMNMX R17, R5, 0x1, R10, !PT ;  /* 0x0000000105117846 */ /* 0x000fca000780010a */
[----:B------:R-:W1:Y:S06]  /*06f0*/  LDC.64 R12, c[0x0][0x388] ;  /* 0x0000e200ff0c7b82 */ /* 0x000e6c0000000a00 */
[----:B0-----:R-:W-:-:S06]  /*0700*/  @P0 IMAD.WIDE.U32 R14, R25, 0x4, R14 ;  /* 0x00000004190e0825 */ /* 0x001fcc00078e000e */
[----:B------:R-:W2:Y:S01]  /*0710*/  @P0 LDG.E R14, desc[UR8][R14.64] ;  /* 0x000000080e0e0981 */ /* 0x000ea2000c1e1900 */
[----:B-1----:R-:W-:-:S06]  /*0720*/  @P0 IMAD.WIDE R18, R29, 0x4, R12 ;  /* 0x000000041d120825 */ /* 0x002fcc00078e020c */
[----:B------:R-:W3:Y:S01]  /*0730*/  @P0 LDG.E R18, desc[UR8][R18.64] ;  /* 0x0000000812120981 */ /* 0x000ee2000c1e1900 */
[----:B------:R-:W-:-:S04]  /*0740*/  IMAD R13, R4, -0x20, R17 ;  /* 0xffffffe0040d7824 */ /* 0x000fc800078e0211 */
[----:B------:R-:W-:-:S05]  /*0750*/  VIADD R5, R13, 0xffffffff ;  /* 0xffffffff0d057836 */ /* 0x000fca0000000000 */
[----:B------:R-:W-:Y:S02]  /*0760*/  ISETP.GE.U32.AND P1, PT, R5, 0x7, PT ;  /* 0x000000070500780c */ /* 0x000fe40003f26070 */
[----:B------:R-:W-:Y:S02]  /*0770*/  LOP3.LUT R10, R17, 0x7, RZ, 0xc0, !PT ;  /* 0x00000007110a7812 */ /* 0x000fe400078ec0ff */
[----:B------:R-:W-:Y:S02]  /*0780*/  MOV R12, R9 ;  /* 0x00000009000c7202 */ /* 0x000fe40000000f00 */
[----:B------:R-:W-:Y:S01]  /*0790*/  ISETP.NE.AND P2, PT, R10, RZ, PT ;  /* 0x000000ff0a00720c */ /* 0x000fe20003f45270 */
[----:B--2---:R0:W-:Y:S04]  /*07a0*/  @P0 STS [R21], R14 ;  /* 0x0000000e15000388 */ /* 0x0041e80000000800 */
[----:B---3--:R0:W-:Y:S01]  /*07b0*/  @P0 STS [R11], R18 ;  /* 0x000000120b000388 */ /* 0x0081e20000000800 */
[----:B------:R-:W-:Y:S01]  /*07c0*/  BAR.SYNC.DEFER_BLOCKING 0x0 ;  /* 0x0000000000007b1d */ /* 0x000fe20000010000 */
[----:B------:R-:W-:-:S05]  /*07d0*/  ISETP.GE.AND P0, PT, R8, UR4, PT ;  /* 0x0000000408007c0c */ /* 0x000fca000bf06270 */
[----:B------:R-:W-:Y:S08]  /*07e0*/  @!P1 BRA `(.L_x_4) ;  /* 0x0000000000889947 */ /* 0x000ff00003800000 */
[----:B------:R-:W-:Y:S01]  /*07f0*/  IADD3 R5, PT, PT, -R10, R13, RZ ;  /* 0x0000000d0a057210 */ /* 0x000fe20007ffe1ff */
[----:B------:R-:W-:Y:S01]  /*0800*/  IMAD.MOV.U32 R12, RZ, RZ, R9 ;  /* 0x000000ffff0c7224 */ /* 0x000fe200078e0009 */
[----:B------:R-:W-:-:S06]  /*0810*/  UMOV UR4, URZ ;  /* 0x000000ff00047c82 */ /* 0x000fcc0008000000 */
.L_x_5:
[C---:B0-----:R-:W-:Y:S01]  /*0820*/  IADD3 R21, PT, PT, R12.reuse, -R9, RZ ;  /* 0x800000090c157210 */ /* 0x041fe20007ffe0ff */
[----:B------:R-:W-:Y:S01]  /*0830*/  UIADD3 UR4, UPT, UPT, UR4, 0x8, URZ ;  /* 0x0000000804047890 */ /* 0x000fe2000fffe0ff */
[----:B------:R-:W-:Y:S02]  /*0840*/  IADD3 R12, PT, PT, R12, 0x8, RZ ;  /* 0x000000080c0c7810 */ /* 0x000fe40007ffe0ff */
[C---:B------:R-:W-:Y:S01]  /*0850*/  LEA R22, R21.reuse, R6, 0x2 ;  /* 0x0000000615167211 */ /* 0x040fe200078e10ff */
[----:B------:R-:W-:Y:S02]  /*0860*/  IMAD R21, R21, 0x80, R7 ;  /* 0x0000008015157824 */ /* 0x000fe400078e0207 */
[----:B------:R-:W-:Y:S02]  /*0870*/  ISETP.NE.AND P1, PT, R5, UR4, PT ;  /* 0x0000000405007c0c */ /* 0x000fe4000bf25270 */
[----:B------:R-:W-:Y:S04]  /*0880*/  LDS R23, [R22] ;  /* 0x0000000016177984 */ /* 0x000fe80000000800 */
[----:B------:R-:W0:Y:S04]  /*0890*/  LDS R24, [R21] ;  /* 0x0000000015187984 */ /* 0x000e280000000800 */
[----:B------:R-:W-:Y:S04]  /*08a0*/  LDS R11, [R22+0x4] ;  /* 0x00000400160b7984 */ /* 0x000fe80000000800 */
[----:B------:R-:W1:Y:S04]  /*08b0*/  LDS R14, [R21+0x80] ;  /* 0x00008000150e7984 */ /* 0x000e680000000800 */
[----:B------:R-:W-:Y:S04]  /*08c0*/  LDS R13, [R22+0x8] ;  /* 0x00000800160d7984 */ /* 0x000fe80000000800 */
[----:B------:R-:W2:Y:S04]  /*08d0*/  LDS R16, [R21+0x100] ;  /* 0x0001000015107984 */ /* 0x000ea80000000800 */
[----:B------:R-:W-:Y:S04]  /*08e0*/  LDS R15, [R22+0xc] ;  /* 0x00000c00160f7984 */ /* 0x000fe80000000800 */
[----:B------:R-:W3:Y:S04]  /*08f0*/  LDS R18, [R21+0x180] ;  /* 0x0001800015127984 */ /* 0x000ee80000000800 */
[----:B------:R-:W-:Y:S04]  /*0900*/  LDS R19, [R22+0x10] ;  /* 0x0000100016137984 */ /* 0x000fe80000000800 */
[----:B------:R-:W4:Y:S04]  /*0910*/  LDS R20, [R21+0x200] ;  /* 0x0002000015147984 */ /* 0x000f280000000800 */
[----:B------:R-:W-:Y:S01]  /*0920*/  LDS R25, [R21+0x280] ;  /* 0x0002800015197984 */ /* 0x000fe20000000800 */
[----:B0-----:R-:W-:-:S03]  /*0930*/  IMAD R28, R23, R24, R2 ;  /* 0x00000018171c7224 */ /* 0x001fc600078e0202 */
[----:B------:R-:W-:Y:S04]  /*0940*/  LDS R26, [R22+0x1c] ;  /* 0x00001c00161a7984 */ /* 0x000fe80000000800 */
[----:B------:R-:W0:Y:S01]  /*0950*/  LDS R24, [R22+0x14] ;  /* 0x0000140016187984 */ /* 0x000e220000000800 */
[----:B-1----:R-:W-:-:S03]  /*0960*/  IMAD R11, R11, R14, R28 ;  /* 0x0000000e0b0b7224 */ /* 0x002fc600078e021c */
[----:B------:R-:W-:Y:S04]  /*0970*/  LDS R2, [R22+0x18] ;  /* 0x0000180016027984 */ /* 0x000fe80000000800 */
[----:B------:R-:W1:Y:S01]  /*0980*/  LDS R23, [R21+0x300] ;  /* 0x0003000015177984 */ /* 0x000e620000000800 */
[----:B--2---:R-:W-:-:S03]  /*0990*/  IMAD R11, R13, R16, R11 ;  /* 0x000000100d0b7224 */ /* 0x004fc600078e020b */
[----:B------:R-:W2:Y:S01]  /*09a0*/  LDS R27, [R21+0x380] ;  /* 0x00038000151b7984 */ /* 0x000ea20000000800 */
[----:B---3--:R-:W-:-:S04]  /*09b0*/  IMAD R11, R15, R18, R11 ;  /* 0x000000120f0b7224 */ /* 0x008fc800078e020b */
[----:B----4-:R-:W-:-:S04]  /*09c0*/  IMAD R11, R19, R20, R11 ;  /* 0x00000014130b7224 */ /* 0x010fc800078e020b */
[----:B0-----:R-:W-:-:S04]  /*09d0*/  IMAD R11, R24, R25, R11 ;  /* 0x00000019180b7224 */ /* 0x001fc800078e020b */
[----:B-1----:R-:W-:-:S04]  /*09e0*/  IMAD R2, R2, R23, R11 ;  /* 0x0000001702027224 */ /* 0x002fc800078e020b */
[----:B--2---:R-:W-:Y:S01]  /*09f0*/  IMAD R2, R26, R27, R2 ;  /* 0x0000001b1a027224 */ /* 0x004fe200078e0202 */
[----:B------:R-:W-:Y:S06]  /*0a00*/  @P1 BRA `(.L_x_5) ;  /* 0xfffffffc00841947 */ /* 0x000fec000383ffff */
.L_x_4:
[----:B------:R-:W-:Y:S02]  /*0a10*/  MOV R5, R8 ;  /* 0x0000000800057202 */ /* 0x000fe40000000f00 */
[----:B0-----:R-:W-:Y:S01]  /*0a20*/  LOP3.LUT R21, R17, 0x3, RZ, 0xc0, !PT ;  /* 0x0000000311157812 */ /* 0x001fe200078ec0ff */
[----:B------:R-:W-:Y:S06]  /*0a30*/  @!P2 BRA `(.L_x_6) ;  /* 0x0000000000a0a947 */ /* 0x000fec0003800000 */
[----:B------:R-:W-:Y:S02]  /*0a40*/  ISETP.GE.U32.AND P1, PT, R10, 0x4, PT ;  /* 0x000000040a00780c */ /* 0x000fe40003f26070 */
[----:B------:R-:W-:-:S11]  /*0a50*/  ISETP.NE.AND P2, PT, R21, RZ, PT ;  /* 0x000000ff1500720c */ /* 0x000fd60003f45270 */
[----:B------:R-:W-:Y:S05]  /*0a60*/  @!P1 BRA `(.L_x_7) ;  /* 0x0000000000409947 */ /* 0x000fea0003800000 */
[C---:B------:R-:W-:Y:S02]  /*0a70*/  IMAD.IADD R8, R12.reuse, 0x1, -R9 ;  /* 0x000000010c087824 */ /* 0x040fe400078e0a09 */
[----:B------:R-:W-:-:S03]  /*0a80*/  VIADD R12, R12, 0x4 ;  /* 0x000000040c0c7836 */ /* 0x000fc60000000000 */
[C---:B------:R-:W-:Y:S02]  /*0a90*/  LEA R10, R8.reuse, R6, 0x2 ;  /* 0x00000006080a7211 */ /* 0x040fe400078e10ff */
[----:B------:R-:W-:-:S03]  /*0aa0*/  LEA R8, R8, R7, 0x7 ;  /* 0x0000000708087211 */ /* 0x000fc600078e38ff */
[----:B------:R-:W-:Y:S04]  /*0ab0*/  LDS R11, [R10] ;  /* 0x000000000a0b7984 */ /* 0x000fe80000000800 */
[----:B------:R-:W0:Y:S04]  /*0ac0*/  LDS R13, [R8] ;  /* 0x00000000080d7984 */ /* 0x000e280000000800 */
[----:B------:R-:W-:Y:S04]  /*0ad0*/  LDS R14, [R10+0x4] ;  /* 0x000004000a0e7984 */ /* 0x000fe80000000800 */
[----:B------:R-:W1:Y:S04]  /*0ae0*/  LDS R15, [R8+0x80] ;  /* 0x00008000080f7984 */ /* 0x000e680000000800 */
[----:B------:R-:W-:Y:S04]  /*0af0*/  LDS R16, [R10+0x8] ;  /* 0x000008000a107984 */ /* 0x000fe80000000800 */
[----:B------:R-:W2:Y:S04]  /*0b00*/  LDS R18, [R8+0x100] ;  /* 0x0001000008127984 */ /* 0x000ea80000000800 */
[----:B------:R-:W-:Y:S04]  /*0b10*/  LDS R20, [R10+0xc] ;  /* 0x00000c000a147984 */ /* 0x000fe80000000800 */
[----:B------:R-:W3:Y:S01]  /*0b20*/  LDS R19, [R8+0x180] ;  /* 0x0001800008137984 */ /* 0x000ee20000000800 */
[----:B0-----:R-:W-:-:S04]  /*0b30*/  IMAD R11, R11, R13, R2 ;  /* 0x0000000d0b0b7224 */ /* 0x001fc800078e0202 */
[----:B-1----:R-:W-:-:S04]  /*0b40*/  IMAD R11, R14, R15, R11 ;  /* 0x0000000f0e0b7224 */ /* 0x002fc800078e020b */
[----:B--2---:R-:W-:-:S04]  /*0b50*/  IMAD R11, R16, R18, R11 ;  /* 0x00000012100b7224 */ /* 0x004fc800078e020b */
[----:B---3--:R-:W-:-:S07]  /*0b60*/  IMAD R2, R20, R19, R11 ;  /* 0x0000001314027224 */ /* 0x008fce00078e020b */
.L_x_7:
[----:B------:R-:W-:Y:S05]  /*0b70*/  @!P2 BRA `(.L_x_6) ;  /* 0x000000000050a947 */ /* 0x000fea0003800000 */
[----:B------:R-:W-:Y:S02]  /*0b80*/  ISETP.NE.AND P1, PT, R21, 0x1, PT ;  /* 0x000000011500780c */ /* 0x000fe40003f25270 */
[----:B------:R-:W-:-:S04]  /*0b90*/  LOP3.LUT R17, R17, 0x1, RZ, 0xc0, !PT ;  /* 0x0000000111117812 */ /* 0x000fc800078ec0ff */
[----:B------:R-:W-:-:S07]  /*0ba0*/  ISETP.NE.U32.AND P2, PT, R17, 0x1, PT ;  /* 0x000000011100780c */ /* 0x000fce0003f45070 */
[----:B------:R-:W-:Y:S06]  /*0bb0*/  @!P1 BRA `(.L_x_8) ;  /* 0x0000000000289947 */ /* 0x000fec0003800000 */
[C---:B------:R-:W-:Y:S02]  /*0bc0*/  IADD3 R8, PT, PT, R12.reuse, -R9, RZ ;  /* 0x800000090c087210 */ /* 0x040fe40007ffe0ff */
[----:B------:R-:W-:Y:S02]  /*0bd0*/  IADD3 R12, PT, PT, R12, 0x2, RZ ;  /* 0x000000020c0c7810 */ /* 0x000fe40007ffe0ff */
[C---:B------:R-:W-:Y:S01]  /*0be0*/  LEA R10, R8.reuse, R6, 0x2 ;  /* 0x00000006080a7211 */ /* 0x040fe200078e10ff */
[----:B------:R-:W-:-:S04]  /*0bf0*/  IMAD R8, R8, 0x80, R7 ;  /* 0x0000008008087824 */ /* 0x000fc800078e0207 */
[----:B------:R-:W-:Y:S04]  /*0c00*/  LDS R11, [R10] ;  /* 0x000000000a0b7984 */ /* 0x000fe80000000800 */
[----:B------:R-:W0:Y:S04]  /*0c10*/  LDS R13, [R8] ;  /* 0x00000000080d7984 */ /* 0x000e280000000800 */
[----:B------:R-:W-:Y:S04]  /*0c20*/  LDS R15, [R10+0x4] ;  /* 0x000004000a0f7984 */ /* 0x000fe80000000800 */
[----:B------:R-:W1:Y:S01]  /*0c30*/  LDS R14, [R8+0x80] ;  /* 0x00008000080e7984 */ /* 0x000e620000000800 */
[----:B0-----:R-:W-:-:S04]  /*0c40*/  IMAD R2, R11, R13, R2 ;  /* 0x0000000d0b027224 */ /* 0x001fc800078e0202 */
[----:B-1----:R-:W-:-:S07]  /*0c50*/  IMAD R2, R15, R14, R2 ;  /* 0x0000000e0f027224 */ /* 0x002fce00078e0202 */
.L_x_8:
[----:B------:R-:W-:-:S05]  /*0c60*/  @!P2 IADD3 R12, PT, PT, R12, -R9, RZ ;  /* 0x800000090c0ca210 */ /* 0x000fca0007ffe0ff */
[C---:B------:R-:W-:Y:S01]  /*0c70*/  @!P2 IMAD R8, R12.reuse, 0x4, R6 ;  /* 0x000000040c08a824 */ /* 0x040fe200078e0206 */
[----:B------:R-:W-:-:S04]  /*0c80*/  @!P2 LEA R12, R12, R7, 0x7 ;  /* 0x000000070c0ca211 */ /* 0x000fc800078e38ff */
[----:B------:R-:W-:Y:S04]  /*0c90*/  @!P2 LDS R9, [R8] ;  /* 0x000000000809a984 */ /* 0x000fe80000000800 */
[----:B------:R-:W0:Y:S02]  /*0ca0*/  @!P2 LDS R12, [R12] ;  /* 0x000000000c0ca984 */ /* 0x000e240000000800 */
[----:B0-----:R-:W-:-:S07]  /*0cb0*/  @!P2 IMAD R2, R9, R12, R2 ;  /* 0x0000000c0902a224 */ /* 0x001fce00078e0202 */
.L_x_6:
[----:B------:R-:W-:Y:S01]  /*0cc0*/  IADD3 R4, PT, PT, R4, 0x1, RZ ;  /* 0x0000000104047810 */ /* 0x000fe20007ffe0ff */
[----:B------:R-:W-:Y:S06]  /*0cd0*/  @!P0 BRA `(.L_x_9) ;  /* 0xfffffff400388947 */ /* 0x000fec000383ffff */
.L_x_0:
[----:B------:R-:W0:Y:S01]  /*0ce0*/  LDC.64 R4, c[0x0][0x390] ;  /* 0x0000e400ff047b82 */ /* 0x000e220000000a00 */
[----:B------:R-:W-:-:S04]  /*0cf0*/  IMAD R3, R3, UR6, R0 ;  /* 0x0000000603037c24 */ /* 0x000fc8000f8e0200 */
[----:B0-----:R-:W-:-:S05]  /*0d00*/  IMAD.WIDE R4, R3, 0x4, R4 ;  /* 0x0000000403047825 */ /* 0x001fca00078e0204 */
[----:B------:R-:W-:Y:S01]  /*0d10*/  STG.E desc[UR8][R4.64], R2 ;  /* 0x0000000204007986 */ /* 0x000fe2000c101908 */
[----:B------:R-:W-:Y:S05]  /*0d20*/  EXIT ;  /* 0x000000000000794d */ /* 0x000fea0003800000 */
.L_x_10:
[----:B------:R-:W-:-:S00]  /*0d30*/  BRA `(.L_x_10) ;  /* 0xfffffffc00fc7947 */ /* 0x000fc0000383ffff */
[----:B------:R-:W-:-:S00]  /*0d40*/  NOP ;  /* 0x0000000000007918 */ /* 0x000fc00000000000 */
        /* <DEDUP_REMOVED lines=11> */
.L_x_11:


//--------------------- .nv.shared._Z6matmulPKiS0_Piiii --------------------------
	.section	.nv.shared._Z6matmulPKiS0_Piiii,"aw",@nobits
	.sectionflags	@""
	.align	4
.nv.shared._Z6matmulPKiS0_Piiii:
	.zero		9216


//--------------------- .nv.shared.reserved.0     --------------------------
	.section	.nv.shared.reserved.0,"aw",@nobits
	.weak		__nv_reservedSMEM_offset_0_alias
	.size		__nv_reservedSMEM_offset_0_alias, 0, 64
	.other		__nv_reservedSMEM_offset_0_alias,@"STO_CUDA_RESERVED_SHARED STV_DEFAULT"
__nv_reservedSMEM_offset_0_alias:
	.zero		0
	.zero		64


//--------------------- .nv.constant0._Z6matmulPKiS0_Piiii --------------------------
	.section	.nv.constant0._Z6matmulPKiS0_Piiii,"a",@progbits
	.sectionflags	@""
	.align	4
.nv.constant0._Z6matmulPKiS0_Piiii:
	.zero		932


//--------------------- SYMBOLS --------------------------

	.type		.nv.reservedSmem.offset0,@object
	.size		.nv.reservedSmem.offset0,0x4
	.type		.nv.reservedSmem.cap,@object
	.size		.nv.reservedSmem.cap,0x4
